//
// Generated by NVIDIA NVVM Compiler
//
// Compiler Build ID: CL-36424714
// Cuda compilation tools, release 13.0, V13.0.88
// Based on NVVM 20.0.0
//

.version 9.0
.target sm_100
.address_size 64

	// .globl	distance

.visible .entry distance(
	.param .u64 .ptr .align 1 distance_param_0,
	.param .u32 distance_param_1,
	.param .u64 .ptr .align 1 distance_param_2
)
{
	.reg .pred 	%p<2>;
	.reg .b32 	%r<7>;
	.reg .b32 	%f<8>;
	.reg .b64 	%rd<9>;

	ld.param.u64 	%rd1, [distance_param_0];
	ld.param.u32 	%r2, [distance_param_1];
	ld.param.u64 	%rd2, [distance_param_2];
	mov.u32 	%r3, %tid.x;
	mov.u32 	%r4, %ntid.x;
	mov.u32 	%r5, %ctaid.x;
	mad.lo.s32 	%r1, %r4, %r5, %r3;
	setp.ge.s32 	%p1, %r1, %r2;
	@%p1 bra 	$L__BB0_2;
	cvta.to.global.u64 	%rd3, %rd1;
	cvta.to.global.u64 	%rd4, %rd2;
	mul.lo.s32 	%r6, %r1, 3;
	mul.wide.s32 	%rd5, %r6, 4;
	add.s64 	%rd6, %rd3, %rd5;
	ld.global.f32 	%f1, [%rd6];
	ld.global.f32 	%f2, [%rd6+4];
	mul.f32 	%f3, %f2, %f2;
	fma.rn.f32 	%f4, %f1, %f1, %f3;
	ld.global.f32 	%f5, [%rd6+8];
	fma.rn.f32 	%f6, %f5, %f5, %f4;
	sqrt.rn.f32 	%f7, %f6;
	mul.wide.s32 	%rd7, %r1, 4;
	add.s64 	%rd8, %rd4, %rd7;
	st.global.f32 	[%rd8], %f7;
$L__BB0_2:
	ret;

}


// ===== COMPILED SASS (sm_100) =====

	.target	sm_100

	.elftype	@"ET_EXEC"


//--------------------- .note.nv.tkinfo           --------------------------
	.section	.note.nv.tkinfo,"",@"SHT_NOTE"
	.sectionflags	@"SHF_NOTE_NV_TKINFO"
	.tkinfo
        /*0018*/ 	.word	0x00000002
        /*0030*/ 	.string	""
        /*0030*/ 	.string	"ptxas"
        /*0030*/ 	.string	"Cuda compilation tools, release 13.0, V13.0.88"
        /*0030*/ 	.string	"Build cuda_13.0.r13.0/compiler.36424714_0"
        /*0030*/ 	.string	"-arch sm_100 -m 64 "



//--------------------- .note.nv.cuinfo           --------------------------
	.section	.note.nv.cuinfo,"",@"SHT_NOTE"
	.sectionflags	@"SHF_NOTE_NV_CUINFO"
        /*0018*/ 	.short	0x0002
        /*001a*/ 	.short	0x0064
        /*001c*/ 	.short	0x0082
	.zero		2


//--------------------- .nv.info                  --------------------------
	.section	.nv.info,"",@"SHT_CUDA_INFO"
	.align	4


	//----- nvinfo : EIATTR_REGCOUNT
	.align		4
        /*0000*/ 	.byte	0x04, 0x2f
        /*0002*/ 	.short	(.L_1 - .L_0)
	.align		4
.L_0:
        /*0004*/ 	.word	index@(distance)
        /*0008*/ 	.word	0x0000000b


	//----- nvinfo : EIATTR_FRAME_SIZE
	.align		4
.L_1:
        /*000c*/ 	.byte	0x04, 0x11
        /*000e*/ 	.short	(.L_3 - .L_2)
	.align		4
.L_2:
        /*0010*/ 	.word	index@($__internal_0_$__cuda_sm20_sqrt_rn_f32_slowpath)
        /*0014*/ 	.word	0x00000000


	//----- nvinfo : EIATTR_FRAME_SIZE
	.align		4
.L_3:
        /*0018*/ 	.byte	0x04, 0x11
        /*001a*/ 	.short	(.L_5 - .L_4)
	.align		4
.L_4:
        /*001c*/ 	.word	index@(distance)
        /*0020*/ 	.word	0x00000000


	//----- nvinfo : EIATTR_MIN_STACK_SIZE
	.align		4
.L_5:
        /*0024*/ 	.byte	0x04, 0x12
        /*0026*/ 	.short	(.L_7 - .L_6)
	.align		4
.L_6:
        /*0028*/ 	.word	index@(distance)
        /*002c*/ 	.word	0x00000000
.L_7:


//--------------------- .nv.compat                --------------------------
	.section	.nv.compat,"",@"SHT_CUDA_COMPAT_INFO"
	.align	4
        /*0000*/ 	.byte	0x02, 0x09, 0x00, 0x00, 0x02, 0x02, 0x01, 0x00, 0x02, 0x05, 0x05, 0x00, 0x03, 0x07, 0x01, 0x01
        /*0010*/ 	.byte	0x02, 0x03, 0x00, 0x00, 0x02, 0x06, 0x01, 0x00, 0x04, 0x0b, 0x08, 0x00, 0x01, 0x00, 0x00, 0x00
        /*0020*/ 	.byte	0x00, 0x00, 0x00, 0x00


//--------------------- .nv.info.distance         --------------------------
	.section	.nv.info.distance,"",@"SHT_CUDA_INFO"
	.sectionflags	@""
	.align	4


	//----- nvinfo : EIATTR_CUDA_API_VERSION
	.align		4
        /*0000*/ 	.byte	0x04, 0x37
        /*0002*/ 	.short	(.L_9 - .L_8)
.L_8:
        /*0004*/ 	.word	0x00000082


	//----- nvinfo : EIATTR_KPARAM_INFO
	.align		4
.L_9:
        /*0008*/ 	.byte	0x04, 0x17
        /*000a*/ 	.short	(.L_11 - .L_10)
.L_10:
        /*000c*/ 	.word	0x00000000
        /*0010*/ 	.short	0x0002
        /*0012*/ 	.short	0x0010
        /*0014*/ 	.byte	0x00, 0xf5, 0x21, 0x00


	//----- nvinfo : EIATTR_KPARAM_INFO
	.align		4
.L_11:
        /*0018*/ 	.byte	0x04, 0x17
        /*001a*/ 	.short	(.L_13 - .L_12)
.L_12:
        /*001c*/ 	.word	0x00000000
        /*0020*/ 	.short	0x0001
        /*0022*/ 	.short	0x0008
        /*0024*/ 	.byte	0x00, 0xf0, 0x11, 0x00


	//----- nvinfo : EIATTR_KPARAM_INFO
	.align		4
.L_13:
        /*0028*/ 	.byte	0x04, 0x17
        /*002a*/ 	.short	(.L_15 - .L_14)
.L_14:
        /*002c*/ 	.word	0x00000000
        /*0030*/ 	.short	0x0000
        /*0032*/ 	.short	0x0000
        /*0034*/ 	.byte	0x00, 0xf5, 0x21, 0x00


	//----- nvinfo : EIATTR_SPARSE_MMA_MASK
	.align		4
.L_15:
        /*0038*/ 	.byte	0x03, 0x50
        /*003a*/ 	.short	0x0000


	//----- nvinfo : EIATTR_MAXREG_COUNT
	.align		4
        /*003c*/ 	.byte	0x03, 0x1b
        /*003e*/ 	.short	0x00ff


	//----- nvinfo : EIATTR_MERCURY_ISA_VERSION
	.align		4
        /*0040*/ 	.byte	0x03, 0x5f
        /*0042*/ 	.short	0x0101


	//----- nvinfo : EIATTR_VRC_CTA_INIT_COUNT
	.align		4
        /*0044*/ 	.byte	0x02, 0x4a
	.zero		1
	.zero		1


	//----- nvinfo : EIATTR_EXIT_INSTR_OFFSETS
	.align		4
        /*0048*/ 	.byte	0x04, 0x1c
        /*004a*/ 	.short	(.L_17 - .L_16)


	//   ....[0]....
.L_16:
        /*004c*/ 	.word	0x00000070


	//   ....[1]....
        /*0050*/ 	.word	0x00000230


	//----- nvinfo : EIATTR_CRS_STACK_SIZE
	.align		4
.L_17:
        /*0054*/ 	.byte	0x04, 0x1e
        /*0056*/ 	.short	(.L_19 - .L_18)
.L_18:
        /*0058*/ 	.word	0x00000000


	//----- nvinfo : EIATTR_CBANK_PARAM_SIZE
	.align		4
.L_19:
        /*005c*/ 	.byte	0x03, 0x19
        /*005e*/ 	.short	0x0018


	//----- nvinfo : EIATTR_PARAM_CBANK
	.align		4
        /*0060*/ 	.byte	0x04, 0x0a
        /*0062*/ 	.short	(.L_21 - .L_20)
	.align		4
.L_20:
        /*0064*/ 	.word	index@(.nv.constant0.distance)
        /*0068*/ 	.short	0x0380
        /*006a*/ 	.short	0x0018


	//----- nvinfo : EIATTR_SW_WAR
	.align		4
.L_21:
        /*006c*/ 	.byte	0x04, 0x36
        /*006e*/ 	.short	(.L_23 - .L_22)
.L_22:
        /*0070*/ 	.word	0x00000008
.L_23:


//--------------------- .nv.callgraph             --------------------------
	.section	.nv.callgraph,"",@"SHT_CUDA_CALLGRAPH"
	.align	4
	.sectionentsize	8
	.align		4
        /*0000*/ 	.word	0x00000000
	.align		4
        /*0004*/ 	.word	0xffffffff
	.align		4
        /*0008*/ 	.word	0x00000000
	.align		4
        /*000c*/ 	.word	0xfffffffe
	.align		4
        /*0010*/ 	.word	0x00000000
	.align		4
        /*0014*/ 	.word	0xfffffffd
	.align		4
        /*0018*/ 	.word	0x00000000
	.align		4
        /*001c*/ 	.word	0xfffffffc


//--------------------- .text.distance            --------------------------
	.section	.text.distance,"ax",@progbits
	.align	128
        .global         distance
        .type           distance,@function
        .size           distance,(.L_x_5 - distance)
        .other          distance,@"STO_CUDA_ENTRY STV_DEFAULT"
distance:
.text.distance:
[----:B------:R-:W-:Y:S01]  /*0000*/  LDC R1, c[0x0][0x37c] ;  /* 0x0000df00ff017b82 */ /* 0x000fe20000000800 */
[----:B------:R-:W0:Y:S01]  /*0010*/  S2R R2, SR_TID.X ;  /* 0x0000000000027919 */ /* 0x000e220000002100 */
[----:B------:R-:W0:Y:S01]  /*0020*/  LDCU UR4, c[0x0][0x360] ;  /* 0x00006c00ff0477ac */ /* 0x000e220008000800 */
[----:B------:R-:W0:Y:S01]  /*0030*/  S2R R3, SR_CTAID.X ;  /* 0x0000000000037919 */ /* 0x000e220000002500 */
[----:B------:R-:W1:Y:S01]  /*0040*/  LDCU UR5, c[0x0][0x388] ;  /* 0x00007100ff0577ac */ /* 0x000e620008000800 */
[----:B0-----:R-:W-:-:S05]  /*0050*/  IMAD R2, R3, UR4, R2 ;  /* 0x0000000403027c24 */ /* 0x001fca000f8e0202 */
[----:B-1----:R-:W-:-:S13]  /*0060*/  ISETP.GE.AND P0, PT, R2, UR5, PT ;  /* 0x0000000502007c0c */ /* 0x002fda000bf06270 */
[----:B------:R-:W-:Y:S05]  /*0070*/  @P0 EXIT ;  /* 0x000000000000094d */ /* 0x000fea0003800000 */
[----:B------:R-:W0:Y:S01]  /*0080*/  LDC.64 R4, c[0x0][0x380] ;  /* 0x0000e000ff047b82 */ /* 0x000e220000000a00 */
[----:B------:R-:W1:Y:S01]  /*0090*/  LDCU.64 UR4, c[0x0][0x358] ;  /* 0x00006b00ff0477ac */ /* 0x000e620008000a00 */
[----:B------:R-:W-:-:S05]  /*00a0*/  LEA R3, R2, R2, 0x1 ;  /* 0x0000000202037211 */ /* 0x000fca00078e08ff */
[----:B0-----:R-:W-:-:S05]  /*00b0*/  IMAD.WIDE R4, R3, 0x4, R4 ;  /* 0x0000000403047825 */ /* 0x001fca00078e0204 */
[----:B-1----:R-:W2:Y:S04]  /*00c0*/  LDG.E R3, desc[UR4][R4.64+0x4] ;  /* 0x0000040404037981 */ /* 0x002ea8000c1e1900 */
[----:B------:R-:W3:Y:S04]  /*00d0*/  LDG.E R0, desc[UR4][R4.64] ;  /* 0x0000000404007981 */ /* 0x000ee8000c1e1900 */
[----:B------:R-:W4:Y:S01]  /*00e0*/  LDG.E R6, desc[UR4][R4.64+0x8] ;  /* 0x0000080404067981 */ /* 0x000f22000c1e1900 */
[----:B------:R-:W-:Y:S01]  /*00f0*/  BSSY.RECONVERGENT B0, `(.L_x_0) ;  /* 0x0000010000007945 */ /* 0x000fe20003800200 */
[----:B--2---:R-:W-:-:S04]  /*0100*/  FMUL R3, R3, R3 ;  /* 0x0000000303037220 */ /* 0x004fc80000400000 */
[----:B---3--:R-:W-:-:S04]  /*0110*/  FFMA R3, R0, R0, R3 ;  /* 0x0000000000037223 */ /* 0x008fc80000000003 */
[----:B----4-:R-:W-:-:S04]  /*0120*/  FFMA R0, R6, R6, R3 ;  /* 0x0000000606007223 */ /* 0x010fc80000000003 */
[----:B------:R0:W1:Y:S01]  /*0130*/  MUFU.RSQ R3, R0 ;  /* 0x0000000000037308 */ /* 0x0000620000001400 */
[----:B------:R-:W-:-:S04]  /*0140*/  IADD3 R6, PT, PT, R0, -0xd000000, RZ ;  /* 0xf300000000067810 */ /* 0x000fc80007ffe0ff */
[----:B------:R-:W-:-:S13]  /*0150*/  ISETP.GT.U32.AND P0, PT, R6, 0x727fffff, PT ;  /* 0x727fffff0600780c */ /* 0x000fda0003f04070 */
[----:B01----:R-:W-:Y:S05]  /*0160*/  @!P0 BRA `(.L_x_1) ;  /* 0x0000000000108947 */ /* 0x003fea0003800000 */
[----:B------:R-:W-:-:S07]  /*0170*/  MOV R8, 0x190 ;  /* 0x0000019000087802 */ /* 0x000fce0000000f00 */
[----:B------:R-:W-:Y:S05]  /*0180*/  CALL.REL.NOINC `($__internal_0_$__cuda_sm20_sqrt_rn_f32_slowpath) ;  /* 0x00000000002c7944 */ /* 0x000fea0003c00000 */
[----:B------:R-:W-:Y:S01]  /*0190*/  MOV R7, R3 ;  /* 0x0000000300077202 */ /* 0x000fe20000000f00 */
[----:B------:R-:W-:Y:S06]  /*01a0*/  BRA `(.L_x_2) ;  /* 0x0000000000107947 */ /* 0x000fec0003800000 */
.L_x_1:
[----:B------:R-:W-:Y:S01]  /*01b0*/  FMUL.FTZ R7, R0, R3 ;  /* 0x0000000300077220 */ /* 0x000fe20000410000 */
[----:B------:R-:W-:-:S03]  /*01c0*/  FMUL.FTZ R3, R3, 0.5 ;  /* 0x3f00000003037820 */ /* 0x000fc60000410000 */
[----:B------:R-:W-:-:S04]  /*01d0*/  FFMA R0, -R7, R7, R0 ;  /* 0x0000000707007223 */ /* 0x000fc80000000100 */
[----:B------:R-:W-:-:S07]  /*01e0*/  FFMA R7, R0, R3, R7 ;  /* 0x0000000300077223 */ /* 0x000fce0000000007 */
.L_x_2:
[----:B------:R-:W-:Y:S05]  /*01f0*/  BSYNC.RECONVERGENT B0 ;  /* 0x0000000000007941 */ /* 0x000fea0003800200 */
.L_x_0:
[----:B------:R-:W0:Y:S02]  /*0200*/  LDC.64 R4, c[0x0][0x390] ;  /* 0x0000e400ff047b82 */ /* 0x000e240000000a00 */
[----:B0-----:R-:W-:-:S05]  /*0210*/  IMAD.WIDE R2, R2, 0x4, R4 ;  /* 0x0000000402027825 */ /* 0x001fca00078e0204 */
[----:B------:R-:W-:Y:S01]  /*0220*/  STG.E desc[UR4][R2.64], R7 ;  /* 0x0000000702007986 */ /* 0x000fe2000c101904 */
[----:B------:R-:W-:Y:S05]  /*0230*/  EXIT ;  /* 0x000000000000794d */ /* 0x000fea0003800000 */
        .weak           $__internal_0_$__cuda_sm20_sqrt_rn_f32_slowpath
        .type           $__internal_0_$__cuda_sm20_sqrt_rn_f32_slowpath,@function
        .size           $__internal_0_$__cuda_sm20_sqrt_rn_f32_slowpath,(.L_x_5 - $__internal_0_$__cuda_sm20_sqrt_rn_f32_slowpath)
$__internal_0_$__cuda_sm20_sqrt_rn_f32_slowpath:
[----:B------:R-:W-:-:S13]  /*0240*/  LOP3.LUT P0, RZ, R0, 0x7fffffff, RZ, 0xc0, !PT ;  /* 0x7fffffff00ff7812 */ /* 0x000fda000780c0ff */
[----:B------:R-:W-:Y:S01]  /*0250*/  @!P0 MOV R3, R0 ;  /* 0x0000000000038202 */ /* 0x000fe20000000f00 */
[----:B------:R-:W-:Y:S06]  /*0260*/  @!P0 BRA `(.L_x_3) ;  /* 0x0000000000408947 */ /* 0x000fec0003800000 */
[----:B------:R-:W-:-:S13]  /*0270*/  FSETP.GEU.FTZ.AND P0, PT, R0, RZ, PT ;  /* 0x000000ff0000720b */ /* 0x000fda0003f1e000 */
[----:B------:R-:W-:Y:S01]  /*0280*/  @!P0 MOV R3, 0x7fffffff ;  /* 0x7fffffff00038802 */ /* 0x000fe20000000f00 */
[----:B------:R-:W-:Y:S06]  /*0290*/  @!P0 BRA `(.L_x_3) ;  /* 0x0000000000348947 */ /* 0x000fec0003800000 */
[----:B------:R-:W-:-:S13]  /*02a0*/  FSETP.GTU.FTZ.AND P0, PT, |R0|, +INF , PT ;  /* 0x7f8000000000780b */ /* 0x000fda0003f1c200 */
[----:B------:R-:W-:Y:S01]  /*02b0*/  @P0 FADD.FTZ R3, R0, 1 ;  /* 0x3f80000000030421 */ /* 0x000fe20000010000 */
[----:B------:R-:W-:Y:S06]  /*02c0*/  @P0 BRA `(.L_x_3) ;  /* 0x0000000000280947 */ /* 0x000fec0003800000 */
[----:B------:R-:W-:-:S13]  /*02d0*/  FSETP.NEU.FTZ.AND P0, PT, |R0|, +INF , PT ;  /* 0x7f8000000000780b */ /* 0x000fda0003f1d200 */
[----:B------:R-:W-:-:S04]  /*02e0*/  @P0 FFMA R4, R0, 1.84467440737095516160e+19, RZ ;  /* 0x5f80000000040823 */ /* 0x000fc800000000ff */
[----:B------:R-:W0:Y:S02]  /*02f0*/  @P0 MUFU.RSQ R3, R4 ;  /* 0x0000000400030308 */ /* 0x000e240000001400 */
[----:B0-----:R-:W-:Y:S01]  /*0300*/  @P0 FMUL.FTZ R5, R4, R3 ;  /* 0x0000000304050220 */ /* 0x001fe20000410000 */
[----:B------:R-:W-:Y:S01]  /*0310*/  @P0 FMUL.FTZ R7, R3, 0.5 ;  /* 0x3f00000003070820 */ /* 0x000fe20000410000 */
[----:B------:R-:W-:Y:S02]  /*0320*/  @!P0 MOV R3, R0 ;  /* 0x0000000000038202 */ /* 0x000fe40000000f00 */
[----:B------:R-:W-:-:S04]  /*0330*/  @P0 FADD.FTZ R6, -R5, -RZ ;  /* 0x800000ff05060221 */ /* 0x000fc80000010100 */
[----:B------:R-:W-:-:S04]  /*0340*/  @P0 FFMA R6, R5, R6, R4 ;  /* 0x0000000605060223 */ /* 0x000fc80000000004 */
[----:B------:R-:W-:-:S04]  /*0350*/  @P0 FFMA R6, R6, R7, R5 ;  /* 0x0000000706060223 */ /* 0x000fc80000000005 */
[----:B------:R-:W-:-:S07]  /*0360*/  @P0 FMUL.FTZ R3, R6, 2.3283064365386962891e-10 ;  /* 0x2f80000006030820 */ /* 0x000fce0000410000 */
.L_x_3:
[----:B------:R-:W-:Y:S01]  /*0370*/  HFMA2 R5, -RZ, RZ, 0, 0 ;  /* 0x00000000ff057431 */ /* 0x000fe200000001ff */
[----:B------:R-:W-:-:S04]  /*0380*/  MOV R4, R8 ;  /* 0x0000000800047202 */ /* 0x000fc80000000f00 */
[----:B------:R-:W-:Y:S05]  /*0390*/  RET.REL.NODEC R4 `(distance) ;  /* 0xfffffffc04187950 */ /* 0x000fea0003c3ffff */
.L_x_4:
[----:B------:R-:W-:-:S00]  /*03a0*/  BRA `(.L_x_4) ;  /* 0xfffffffc00fc7947 */ /* 0x000fc0000383ffff */
[----:B------:R-:W-:-:S00]  /*03b0*/  NOP ;  /* 0x0000000000007918 */ /* 0x000fc00000000000 */
        /* <DEDUP_REMOVED lines=12> */
.L_x_5:


//--------------------- .nv.shared.reserved.0     --------------------------
	.section	.nv.shared.reserved.0,"aw",@nobits
	.weak		__nv_reservedSMEM_offset_0_alias
	.size		__nv_reservedSMEM_offset_0_alias, 0, 64
	.other		__nv_reservedSMEM_offset_0_alias,@"STO_CUDA_RESERVED_SHARED STV_DEFAULT"
__nv_reservedSMEM_offset_0_alias:
	.zero		0
	.zero		64


//--------------------- .nv.constant0.distance    --------------------------
	.section	.nv.constant0.distance,"a",@progbits
	.sectionflags	@""
	.align	4
.nv.constant0.distance:
	.zero		920


//--------------------- SYMBOLS --------------------------

	.type		.nv.reservedSmem.offset0,@object
	.size		.nv.reservedSmem.offset0,0x4
